//
// Generated by NVIDIA NVVM Compiler
//
// Compiler Build ID: CL-36424714
// Cuda compilation tools, release 13.0, V13.0.88
// Based on NVVM 20.0.0
//

.version 9.0
.target sm_100
.address_size 64

	// .globl	_Z16reduceNeighboredPiS_j

.visible .entry _Z16reduceNeighboredPiS_j(
	.param .u64 .ptr .align 1 _Z16reduceNeighboredPiS_j_param_0,
	.param .u64 .ptr .align 1 _Z16reduceNeighboredPiS_j_param_1,
	.param .u32 _Z16reduceNeighboredPiS_j_param_2
)
{
	.reg .pred 	%p<7>;
	.reg .b32 	%r<25>;
	.reg .b64 	%rd<20>;

	ld.param.u64 	%rd7, [_Z16reduceNeighboredPiS_j_param_0];
	ld.param.u64 	%rd6, [_Z16reduceNeighboredPiS_j_param_1];
	ld.param.u32 	%r10, [_Z16reduceNeighboredPiS_j_param_2];
	cvta.to.global.u64 	%rd1, %rd7;
	mov.u32 	%r1, %tid.x;
	mov.u32 	%r2, %ctaid.x;
	mov.u32 	%r3, %ntid.x;
	mul.lo.s32 	%r11, %r3, %r2;
	shl.b32 	%r12, %r11, 1;
	add.s32 	%r4, %r12, %r1;
	cvt.u64.u32 	%rd2, %r12;
	add.s32 	%r5, %r4, %r3;
	setp.ge.u32 	%p1, %r5, %r10;
	mul.wide.u32 	%rd8, %r4, 4;
	add.s64 	%rd3, %rd1, %rd8;
	@%p1 bra 	$L__BB0_2;
	mul.wide.u32 	%rd9, %r5, 4;
	add.s64 	%rd10, %rd1, %rd9;
	ld.global.u32 	%r13, [%rd10];
	ld.global.u32 	%r14, [%rd3];
	add.s32 	%r15, %r14, %r13;
	st.global.u32 	[%rd3], %r15;
$L__BB0_2:
	bar.sync 	0;
	shr.u32 	%r16, %r3, 1;
	add.s32 	%r6, %r4, %r16;
	setp.ge.u32 	%p2, %r6, %r10;
	@%p2 bra 	$L__BB0_4;
	mul.wide.u32 	%rd11, %r6, 4;
	add.s64 	%rd12, %rd1, %rd11;
	ld.global.u32 	%r17, [%rd12];
	ld.global.u32 	%r18, [%rd3];
	add.s32 	%r19, %r18, %r17;
	st.global.u32 	[%rd3], %r19;
$L__BB0_4:
	shl.b64 	%rd13, %rd2, 2;
	add.s64 	%rd4, %rd1, %rd13;
	bar.sync 	0;
	setp.lt.u32 	%p3, %r3, 4;
	@%p3 bra 	$L__BB0_9;
	shr.u32 	%r24, %r3, 2;
	mul.wide.u32 	%rd14, %r1, 4;
	add.s64 	%rd5, %rd4, %rd14;
$L__BB0_6:
	setp.ge.u32 	%p4, %r1, %r24;
	@%p4 bra 	$L__BB0_8;
	mul.wide.s32 	%rd15, %r24, 4;
	add.s64 	%rd16, %rd5, %rd15;
	ld.global.u32 	%r20, [%rd16];
	ld.global.u32 	%r21, [%rd5];
	add.s32 	%r22, %r21, %r20;
	st.global.u32 	[%rd5], %r22;
$L__BB0_8:
	bar.sync 	0;
	shr.u32 	%r9, %r24, 1;
	setp.gt.u32 	%p5, %r24, 1;
	mov.u32 	%r24, %r9;
	@%p5 bra 	$L__BB0_6;
$L__BB0_9:
	setp.ne.s32 	%p6, %r1, 0;
	@%p6 bra 	$L__BB0_11;
	ld.global.u32 	%r23, [%rd4];
	cvta.to.global.u64 	%rd17, %rd6;
	mul.wide.u32 	%rd18, %r2, 4;
	add.s64 	%rd19, %rd17, %rd18;
	st.global.u32 	[%rd19], %r23;
$L__BB0_11:
	ret;

}


// ===== COMPILED SASS (sm_100) =====

	.target	sm_100

	.elftype	@"ET_EXEC"


//--------------------- .note.nv.tkinfo           --------------------------
	.section	.note.nv.tkinfo,"",@"SHT_NOTE"
	.sectionflags	@"SHF_NOTE_NV_TKINFO"
	.tkinfo
        /*0018*/ 	.word	0x00000002
        /*0030*/ 	.string	""
        /*0030*/ 	.string	"ptxas"
        /*0030*/ 	.string	"Cuda compilation tools, release 13.0, V13.0.88"
        /*0030*/ 	.string	"Build cuda_13.0.r13.0/compiler.36424714_0"
        /*0030*/ 	.string	"-arch sm_100 -m 64 "



//--------------------- .note.nv.cuinfo           --------------------------
	.section	.note.nv.cuinfo,"",@"SHT_NOTE"
	.sectionflags	@"SHF_NOTE_NV_CUINFO"
        /*0018*/ 	.short	0x0002
        /*001a*/ 	.short	0x0064
        /*001c*/ 	.short	0x0082
	.zero		2


//--------------------- .nv.info                  --------------------------
	.section	.nv.info,"",@"SHT_CUDA_INFO"
	.align	4


	//----- nvinfo : EIATTR_REGCOUNT
	.align		4
        /*0000*/ 	.byte	0x04, 0x2f
        /*0002*/ 	.short	(.L_1 - .L_0)
	.align		4
.L_0:
        /*0004*/ 	.word	index@(_Z16reduceNeighboredPiS_j)
        /*0008*/ 	.word	0x00000012


	//----- nvinfo : EIATTR_FRAME_SIZE
	.align		4
.L_1:
        /*000c*/ 	.byte	0x04, 0x11
        /*000e*/ 	.short	(.L_3 - .L_2)
	.align		4
.L_2:
        /*0010*/ 	.word	index@(_Z16reduceNeighboredPiS_j)
        /*0014*/ 	.word	0x00000000


	//----- nvinfo : EIATTR_MIN_STACK_SIZE
	.align		4
.L_3:
        /*0018*/ 	.byte	0x04, 0x12
        /*001a*/ 	.short	(.L_5 - .L_4)
	.align		4
.L_4:
        /*001c*/ 	.word	index@(_Z16reduceNeighboredPiS_j)
        /*0020*/ 	.word	0x00000000
.L_5:


//--------------------- .nv.compat                --------------------------
	.section	.nv.compat,"",@"SHT_CUDA_COMPAT_INFO"
	.align	4
        /*0000*/ 	.byte	0x02, 0x09, 0x00, 0x00, 0x02, 0x02, 0x01, 0x00, 0x02, 0x05, 0x05, 0x00, 0x03, 0x07, 0x01, 0x01
        /*0010*/ 	.byte	0x02, 0x03, 0x00, 0x00, 0x02, 0x06, 0x01, 0x00, 0x04, 0x0b, 0x08, 0x00, 0x09, 0x00, 0x00, 0x00
        /*0020*/ 	.byte	0x00, 0x00, 0x00, 0x00


//--------------------- .nv.info._Z16reduceNeighboredPiS_j --------------------------
	.section	.nv.info._Z16reduceNeighboredPiS_j,"",@"SHT_CUDA_INFO"
	.sectionflags	@""
	.align	4


	//----- nvinfo : EIATTR_CUDA_API_VERSION
	.align		4
        /*0000*/ 	.byte	0x04, 0x37
        /*0002*/ 	.short	(.L_7 - .L_6)
.L_6:
        /*0004*/ 	.word	0x00000082


	//----- nvinfo : EIATTR_KPARAM_INFO
	.align		4
.L_7:
        /*0008*/ 	.byte	0x04, 0x17
        /*000a*/ 	.short	(.L_9 - .L_8)
.L_8:
        /*000c*/ 	.word	0x00000000
        /*0010*/ 	.short	0x0002
        /*0012*/ 	.short	0x0010
        /*0014*/ 	.byte	0x00, 0xf0, 0x11, 0x00


	//----- nvinfo : EIATTR_KPARAM_INFO
	.align		4
.L_9:
        /*0018*/ 	.byte	0x04, 0x17
        /*001a*/ 	.short	(.L_11 - .L_10)
.L_10:
        /*001c*/ 	.word	0x00000000
        /*0020*/ 	.short	0x0001
        /*0022*/ 	.short	0x0008
        /*0024*/ 	.byte	0x00, 0xf5, 0x21, 0x00


	//----- nvinfo : EIATTR_KPARAM_INFO
	.align		4
.L_11:
        /*0028*/ 	.byte	0x04, 0x17
        /*002a*/ 	.short	(.L_13 - .L_12)
.L_12:
        /*002c*/ 	.word	0x00000000
        /*0030*/ 	.short	0x0000
        /*0032*/ 	.short	0x0000
        /*0034*/ 	.byte	0x00, 0xf5, 0x21, 0x00


	//----- nvinfo : EIATTR_SPARSE_MMA_MASK
	.align		4
.L_13:
        /*0038*/ 	.byte	0x03, 0x50
        /*003a*/ 	.short	0x0000


	//----- nvinfo : EIATTR_MAXREG_COUNT
	.align		4
        /*003c*/ 	.byte	0x03, 0x1b
        /*003e*/ 	.short	0x00ff


	//----- nvinfo : EIATTR_NUM_BARRIERS
	.align		4
        /*0040*/ 	.byte	0x02, 0x4c
        /*0042*/ 	.byte	0x01
	.zero		1


	//----- nvinfo : EIATTR_MERCURY_ISA_VERSION
	.align		4
        /*0044*/ 	.byte	0x03, 0x5f
        /*0046*/ 	.short	0x0101


	//----- nvinfo : EIATTR_VRC_CTA_INIT_COUNT
	.align		4
        /*0048*/ 	.byte	0x02, 0x4a
	.zero		1
	.zero		1


	//----- nvinfo : EIATTR_EXIT_INSTR_OFFSETS
	.align		4
        /*004c*/ 	.byte	0x04, 0x1c
        /*004e*/ 	.short	(.L_15 - .L_14)


	//   ....[0]....
.L_14:
        /*0050*/ 	.word	0x00000300


	//   ....[1]....
        /*0054*/ 	.word	0x00000350


	//----- nvinfo : EIATTR_CRS_STACK_SIZE
	.align		4
.L_15:
        /*0058*/ 	.byte	0x04, 0x1e
        /*005a*/ 	.short	(.L_17 - .L_16)
.L_16:
        /*005c*/ 	.word	0x00000000


	//----- nvinfo : EIATTR_CBANK_PARAM_SIZE
	.align		4
.L_17:
        /*0060*/ 	.byte	0x03, 0x19
        /*0062*/ 	.short	0x0014


	//----- nvinfo : EIATTR_PARAM_CBANK
	.align		4
        /*0064*/ 	.byte	0x04, 0x0a
        /*0066*/ 	.short	(.L_19 - .L_18)
	.align		4
.L_18:
        /*0068*/ 	.word	index@(.nv.constant0._Z16reduceNeighboredPiS_j)
        /*006c*/ 	.short	0x0380
        /*006e*/ 	.short	0x0014


	//----- nvinfo : EIATTR_SW_WAR
	.align		4
.L_19:
        /*0070*/ 	.byte	0x04, 0x36
        /*0072*/ 	.short	(.L_21 - .L_20)
.L_20:
        /*0074*/ 	.word	0x00000008
.L_21:


//--------------------- .nv.callgraph             --------------------------
	.section	.nv.callgraph,"",@"SHT_CUDA_CALLGRAPH"
	.align	4
	.sectionentsize	8
	.align		4
        /*0000*/ 	.word	0x00000000
	.align		4
        /*0004*/ 	.word	0xffffffff
	.align		4
        /*0008*/ 	.word	0x00000000
	.align		4
        /*000c*/ 	.word	0xfffffffe
	.align		4
        /*0010*/ 	.word	0x00000000
	.align		4
        /*0014*/ 	.word	0xfffffffd
	.align		4
        /*0018*/ 	.word	0x00000000
	.align		4
        /*001c*/ 	.word	0xfffffffc


//--------------------- .text._Z16reduceNeighboredPiS_j --------------------------
	.section	.text._Z16reduceNeighboredPiS_j,"ax",@progbits
	.align	128
        .global         _Z16reduceNeighboredPiS_j
        .type           _Z16reduceNeighboredPiS_j,@function
        .size           _Z16reduceNeighboredPiS_j,(.L_x_5 - _Z16reduceNeighboredPiS_j)
        .other          _Z16reduceNeighboredPiS_j,@"STO_CUDA_ENTRY STV_DEFAULT"
_Z16reduceNeighboredPiS_j:
.text._Z16reduceNeighboredPiS_j:
[----:B------:R-:W-:Y:S01]  /*0000*/  LDC R1, c[0x0][0x37c] ;  /* 0x0000df00ff017b82 */ /* 0x000fe20000000800 */
[----:B------:R-:W0:Y:S07]  /*0010*/  S2R R0, SR_CTAID.X ;  /* 0x0000000000007919 */ /* 0x000e2e0000002500 */
[----:B------:R-:W0:Y:S01]  /*0020*/  LDC R10, c[0x0][0x360] ;  /* 0x0000d800ff0a7b82 */ /* 0x000e220000000800 */
[----:B------:R-:W1:Y:S01]  /*0030*/  LDCU UR6, c[0x0][0x390] ;  /* 0x00007200ff0677ac */ /* 0x000e620008000800 */
[----:B------:R-:W2:Y:S01]  /*0040*/  S2R R4, SR_TID.X ;  /* 0x0000000000047919 */ /* 0x000ea20000002100 */
[----:B------:R-:W3:Y:S05]  /*0050*/  LDCU.64 UR4, c[0x0][0x358] ;  /* 0x00006b00ff0477ac */ /* 0x000eea0008000a00 */
[----:B------:R-:W4:Y:S08]  /*0060*/  LDC.64 R8, c[0x0][0x380] ;  /* 0x0000e000ff087b82 */ /* 0x000f300000000a00 */
[----:B------:R-:W5:Y:S01]  /*0070*/  LDC.64 R14, c[0x0][0x380] ;  /* 0x0000e000ff0e7b82 */ /* 0x000f620000000a00 */
[----:B0-----:R-:W-:-:S04]  /*0080*/  IMAD R2, R0, R10, RZ ;  /* 0x0000000a00027224 */ /* 0x001fc800078e02ff */
[----:B------:R-:W-:-:S04]  /*0090*/  IMAD.SHL.U32 R5, R2, 0x2, RZ ;  /* 0x0000000202057824 */ /* 0x000fc800078e00ff */
[----:B--2---:R-:W-:-:S04]  /*00a0*/  IMAD.IADD R11, R5, 0x1, R4 ;  /* 0x00000001050b7824 */ /* 0x004fc800078e0204 */
[C---:B------:R-:W-:Y:S02]  /*00b0*/  IMAD.IADD R7, R11.reuse, 0x1, R10 ;  /* 0x000000010b077824 */ /* 0x040fe400078e020a */
[----:B----4-:R-:W-:-:S03]  /*00c0*/  IMAD.WIDE.U32 R2, R11, 0x4, R8 ;  /* 0x000000040b027825 */ /* 0x010fc600078e0008 */
[----:B-1----:R-:W-:-:S13]  /*00d0*/  ISETP.GE.U32.AND P0, PT, R7, UR6, PT ;  /* 0x0000000607007c0c */ /* 0x002fda000bf06070 */
[----:B------:R-:W-:Y:S01]  /*00e0*/  @!P0 IMAD.WIDE.U32 R6, R7, 0x4, R8 ;  /* 0x0000000407068825 */ /* 0x000fe200078e0008 */
[----:B---3--:R-:W2:Y:S05]  /*00f0*/  @!P0 LDG.E R13, desc[UR4][R2.64] ;  /* 0x00000004020d8981 */ /* 0x008eaa000c1e1900 */
[----:B------:R-:W2:Y:S01]  /*0100*/  @!P0 LDG.E R6, desc[UR4][R6.64] ;  /* 0x0000000406068981 */ /* 0x000ea2000c1e1900 */
[----:B------:R-:W-:-:S04]  /*0110*/  LEA.HI R11, R10, R11, RZ, 0x1f ;  /* 0x0000000b0a0b7211 */ /* 0x000fc800078ff8ff */
[----:B------:R-:W-:-:S13]  /*0120*/  ISETP.GE.U32.AND P1, PT, R11, UR6, PT ;  /* 0x000000060b007c0c */ /* 0x000fda000bf26070 */
[----:B------:R-:W-:Y:S01]  /*0130*/  @!P1 IMAD.WIDE.U32 R8, R11, 0x4, R8 ;  /* 0x000000040b089825 */ /* 0x000fe200078e0008 */
[----:B--2---:R-:W-:-:S05]  /*0140*/  @!P0 IADD3 R13, PT, PT, R6, R13, RZ ;  /* 0x0000000d060d8210 */ /* 0x004fca0007ffe0ff */
[----:B------:R0:W-:Y:S01]  /*0150*/  @!P0 STG.E desc[UR4][R2.64], R13 ;  /* 0x0000000d02008986 */ /* 0x0001e2000c101904 */
[----:B------:R-:W-:Y:S06]  /*0160*/  BAR.SYNC.DEFER_BLOCKING 0x0 ;  /* 0x0000000000007b1d */ /* 0x000fec0000010000 */
[----:B------:R-:W2:Y:S04]  /*0170*/  @!P1 LDG.E R8, desc[UR4][R8.64] ;  /* 0x0000000408089981 */ /* 0x000ea8000c1e1900 */
[----:B------:R-:W2:Y:S01]  /*0180*/  @!P1 LDG.E R11, desc[UR4][R2.64] ;  /* 0x00000004020b9981 */ /* 0x000ea2000c1e1900 */
[----:B------:R-:W-:Y:S01]  /*0190*/  ISETP.GE.U32.AND P0, PT, R10, 0x4, PT ;  /* 0x000000040a00780c */ /* 0x000fe20003f06070 */
[----:B--2---:R-:W-:-:S05]  /*01a0*/  @!P1 IMAD.IADD R11, R8, 0x1, R11 ;  /* 0x00000001080b9824 */ /* 0x004fca00078e020b */
[----:B------:R0:W-:Y:S01]  /*01b0*/  @!P1 STG.E desc[UR4][R2.64], R11 ;  /* 0x0000000b02009986 */ /* 0x0001e2000c101904 */
[----:B------:R-:W-:Y:S01]  /*01c0*/  BAR.SYNC.DEFER_BLOCKING 0x0 ;  /* 0x0000000000007b1d */ /* 0x000fe20000010000 */
[----:B-----5:R-:W-:-:S04]  /*01d0*/  LEA R6, P1, R5, R14, 0x2 ;  /* 0x0000000e05067211 */ /* 0x020fc800078210ff */
[----:B------:R-:W-:Y:S01]  /*01e0*/  LEA.HI.X R7, R5, R15, RZ, 0x2, P1 ;  /* 0x0000000f05077211 */ /* 0x000fe200008f14ff */
[----:B------:R-:W-:Y:S08]  /*01f0*/  @!P0 BRA `(.L_x_0) ;  /* 0x00000000003c8947 */ /* 0x000ff00003800000 */
[----:B------:R-:W-:Y:S01]  /*0200*/  SHF.R.U32.HI R5, RZ, 0x2, R10 ;  /* 0x00000002ff057819 */ /* 0x000fe2000001160a */
[----:B0-----:R-:W-:-:S07]  /*0210*/  IMAD.WIDE.U32 R2, R4, 0x4, R6 ;  /* 0x0000000404027825 */ /* 0x001fce00078e0006 */
.L_x_3:
[----:B------:R-:W-:Y:S01]  /*0220*/  ISETP.GE.U32.AND P0, PT, R4, R5, PT ;  /* 0x000000050400720c */ /* 0x000fe20003f06070 */
[----:B------:R-:W-:-:S12]  /*0230*/  BSSY.RECONVERGENT B0, `(.L_x_1) ;  /* 0x0000007000007945 */ /* 0x000fd80003800200 */
[----:B0-----:R-:W-:Y:S05]  /*0240*/  @P0 BRA `(.L_x_2) ;  /* 0x0000000000140947 */ /* 0x001fea0003800000 */
[----:B------:R-:W-:Y:S01]  /*0250*/  IMAD.WIDE R8, R5, 0x4, R2 ;  /* 0x0000000405087825 */ /* 0x000fe200078e0202 */
[----:B------:R-:W2:Y:S05]  /*0260*/  LDG.E R11, desc[UR4][R2.64] ;  /* 0x00000004020b7981 */ /* 0x000eaa000c1e1900 */
[----:B------:R-:W2:Y:S02]  /*0270*/  LDG.E R8, desc[UR4][R8.64] ;  /* 0x0000000408087981 */ /* 0x000ea4000c1e1900 */
[----:B--2---:R-:W-:-:S05]  /*0280*/  IADD3 R11, PT, PT, R8, R11, RZ ;  /* 0x0000000b080b7210 */ /* 0x004fca0007ffe0ff */
[----:B------:R0:W-:Y:S02]  /*0290*/  STG.E desc[UR4][R2.64], R11 ;  /* 0x0000000b02007986 */ /* 0x0001e4000c101904 */
.L_x_2:
[----:B------:R-:W-:Y:S05]  /*02a0*/  BSYNC.RECONVERGENT B0 ;  /* 0x0000000000007941 */ /* 0x000fea0003800200 */
.L_x_1:
[----:B------:R-:W-:Y:S01]  /*02b0*/  BAR.SYNC.DEFER_BLOCKING 0x0 ;  /* 0x0000000000007b1d */ /* 0x000fe20000010000 */
[----:B------:R-:W-:Y:S02]  /*02c0*/  ISETP.GT.U32.AND P0, PT, R5, 0x1, PT ;  /* 0x000000010500780c */ /* 0x000fe40003f04070 */
[----:B------:R-:W-:-:S11]  /*02d0*/  SHF.R.U32.HI R5, RZ, 0x1, R5 ;  /* 0x00000001ff057819 */ /* 0x000fd60000011605 */
[----:B------:R-:W-:Y:S05]  /*02e0*/  @P0 BRA `(.L_x_3) ;  /* 0xfffffffc00cc0947 */ /* 0x000fea000383ffff */
.L_x_0:
[----:B------:R-:W-:-:S13]  /*02f0*/  ISETP.NE.AND P0, PT, R4, RZ, PT ;  /* 0x000000ff0400720c */ /* 0x000fda0003f05270 */
[----:B------:R-:W-:Y:S05]  /*0300*/  @P0 EXIT ;  /* 0x000000000000094d */ /* 0x000fea0003800000 */
[----:B------:R-:W2:Y:S01]  /*0310*/  LDG.E R7, desc[UR4][R6.64] ;  /* 0x0000000406077981 */ /* 0x000ea2000c1e1900 */
[----:B0-----:R-:W0:Y:S02]  /*0320*/  LDC.64 R2, c[0x0][0x388] ;  /* 0x0000e200ff027b82 */ /* 0x001e240000000a00 */
[----:B0-----:R-:W-:-:S05]  /*0330*/  IMAD.WIDE.U32 R2, R0, 0x4, R2 ;  /* 0x0000000400027825 */ /* 0x001fca00078e0002 */
[----:B--2---:R-:W-:Y:S01]  /*0340*/  STG.E desc[UR4][R2.64], R7 ;  /* 0x0000000702007986 */ /* 0x004fe2000c101904 */
[----:B------:R-:W-:Y:S05]  /*0350*/  EXIT ;  /* 0x000000000000794d */ /* 0x000fea0003800000 */
.L_x_4:
[----:B------:R-:W-:-:S00]  /*0360*/  BRA `(.L_x_4) ;  /* 0xfffffffc00fc7947 */ /* 0x000fc0000383ffff */
[----:B------:R-:W-:-:S00]  /*0370*/  NOP ;  /* 0x0000000000007918 */ /* 0x000fc00000000000 */
        /* <DEDUP_REMOVED lines=8> */
.L_x_5:


//--------------------- .nv.shared.reserved.0     --------------------------
	.section	.nv.shared.reserved.0,"aw",@nobits
	.weak		__nv_reservedSMEM_offset_0_alias
	.size		__nv_reservedSMEM_offset_0_alias, 0, 64
	.other		__nv_reservedSMEM_offset_0_alias,@"STO_CUDA_RESERVED_SHARED STV_DEFAULT"
__nv_reservedSMEM_offset_0_alias:
	.zero		0
	.zero		64


//--------------------- .nv.constant0._Z16reduceNeighboredPiS_j --------------------------
	.section	.nv.constant0._Z16reduceNeighboredPiS_j,"a",@progbits
	.sectionflags	@""
	.align	4
.nv.constant0._Z16reduceNeighboredPiS_j:
	.zero		916


//--------------------- SYMBOLS --------------------------

	.type		.nv.reservedSmem.offset0,@object
	.size		.nv.reservedSmem.offset0,0x4
